	.headerflags	@"EF_CUDA_TEXMODE_UNIFIED EF_CUDA_64BIT_ADDRESS EF_CUDA_ACCELERATORS EF_CUDA_SM90 EF_CUDA_VIRTUAL_SM(EF_CUDA_SM90)"
	.elftype	@"ET_EXEC"


//--------------------- .nv.info                  --------------------------
	.section	.nv.info,"",@"SHT_CUDA_INFO"
	.align	4


	//----- nvinfo : EIATTR_REGCOUNT
	.align		4
        /*0000*/ 	.byte	0x04, 0x2f
        /*0002*/ 	.short	(.L_1 - .L_0)
	.align		4
.L_0:
        /*0004*/ 	.word	index@(triton_poi_fused_convolution_22)
        /*0008*/ 	.word	0x00000012


	//----- nvinfo : EIATTR_MIN_STACK_SIZE
	.align		4
.L_1:
        /*000c*/ 	.byte	0x04, 0x12
        /*000e*/ 	.short	(.L_3 - .L_2)
	.align		4
.L_2:
        /*0010*/ 	.word	index@(triton_poi_fused_convolution_22)
        /*0014*/ 	.word	0x00000000


	//----- nvinfo : EIATTR_FRAME_SIZE
	.align		4
.L_3:
        /*0018*/ 	.byte	0x04, 0x11
        /*001a*/ 	.short	(.L_5 - .L_4)
	.align		4
.L_4:
        /*001c*/ 	.word	index@(triton_poi_fused_convolution_22)
        /*0020*/ 	.word	0x00000000


	//----- nvinfo : EIATTR_MIN_STACK_SIZE
	.align		4
.L_5:
        /*0024*/ 	.byte	0x04, 0x12
        /*0026*/ 	.short	(.L_7 - .L_6)
	.align		4
.L_6:
        /*0028*/ 	.word	index@(triton_poi_fused_convolution_22)
        /*002c*/ 	.word	0x00000000
.L_7:


//--------------------- .nv.info.triton_poi_fused_convolution_22 --------------------------
	.section	.nv.info.triton_poi_fused_convolution_22,"",@"SHT_CUDA_INFO"
	.sectionflags	@""
	.align	4


	//----- nvinfo : EIATTR_CUDA_API_VERSION
	.align		4
        /*0000*/ 	.byte	0x04, 0x37
        /*0002*/ 	.short	(.L_9 - .L_8)
.L_8:
        /*0004*/ 	.word	0x0000007c


	//----- nvinfo : EIATTR_KPARAM_INFO
	.align		4
.L_9:
        /*0008*/ 	.byte	0x04, 0x17
        /*000a*/ 	.short	(.L_11 - .L_10)
.L_10:
        /*000c*/ 	.word	0x00000000
        /*0010*/ 	.short	0x0002
        /*0012*/ 	.short	0x0010
        /*0014*/ 	.byte	0x00, 0xf0, 0x11, 0x00


	//----- nvinfo : EIATTR_KPARAM_INFO
	.align		4
.L_11:
        /*0018*/ 	.byte	0x04, 0x17
        /*001a*/ 	.short	(.L_13 - .L_12)
.L_12:
        /*001c*/ 	.word	0x00000000
        /*0020*/ 	.short	0x0001
        /*0022*/ 	.short	0x0008
        /*0024*/ 	.byte	0x00, 0xf4, 0x21, 0x00


	//----- nvinfo : EIATTR_KPARAM_INFO
	.align		4
.L_13:
        /*0028*/ 	.byte	0x04, 0x17
        /*002a*/ 	.short	(.L_15 - .L_14)
.L_14:
        /*002c*/ 	.word	0x00000000
        /*0030*/ 	.short	0x0000
        /*0032*/ 	.short	0x0000
        /*0034*/ 	.byte	0x00, 0xf4, 0x21, 0x00


	//----- nvinfo : EIATTR_SPARSE_MMA_MASK
	.align		4
.L_15:
        /*0038*/ 	.byte	0x03, 0x50
        /*003a*/ 	.short	0x0000


	//----- nvinfo : EIATTR_MAXREG_COUNT
	.align		4
        /*003c*/ 	.byte	0x03, 0x1b
        /*003e*/ 	.short	0x00ff


	//----- nvinfo : EIATTR_EXIT_INSTR_OFFSETS
	.align		4
        /*0040*/ 	.byte	0x04, 0x1c
        /*0042*/ 	.short	(.L_17 - .L_16)


	//   ....[0]....
.L_16:
        /*0044*/ 	.word	0x000001d0


	//----- nvinfo : EIATTR_REQNTID
	.align		4
.L_17:
        /*0048*/ 	.byte	0x04, 0x10
        /*004a*/ 	.short	(.L_19 - .L_18)
.L_18:
        /*004c*/ 	.word	0x00000080
        /*0050*/ 	.word	0x00000001
        /*0054*/ 	.word	0x00000001


	//----- nvinfo : EIATTR_CBANK_PARAM_SIZE
	.align		4
.L_19:
        /*0058*/ 	.byte	0x03, 0x19
        /*005a*/ 	.short	0x0014


	//----- nvinfo : EIATTR_PARAM_CBANK
	.align		4
        /*005c*/ 	.byte	0x04, 0x0a
        /*005e*/ 	.short	(.L_21 - .L_20)
	.align		4
.L_20:
        /*0060*/ 	.word	index@(.nv.constant0.triton_poi_fused_convolution_22)
        /*0064*/ 	.short	0x0210
        /*0066*/ 	.short	0x0014


	//----- nvinfo : EIATTR_SW_WAR
	.align		4
.L_21:
        /*0068*/ 	.byte	0x04, 0x36
        /*006a*/ 	.short	(.L_23 - .L_22)
.L_22:
        /*006c*/ 	.word	0x00000008
.L_23:


//--------------------- .nv.callgraph             --------------------------
	.section	.nv.callgraph,"",@"SHT_CUDA_CALLGRAPH"
	.align	4
	.sectionentsize	8
	.align		4
        /*0000*/ 	.word	0x00000000
	.align		4
        /*0004*/ 	.word	0xffffffff
	.align		4
        /*0008*/ 	.word	0x00000000
	.align		4
        /*000c*/ 	.word	0xfffffffe
	.align		4
        /*0010*/ 	.word	0x00000000
	.align		4
        /*0014*/ 	.word	0xfffffffd
	.align		4
        /*0018*/ 	.word	0x00000000
	.align		4
        /*001c*/ 	.word	0xfffffffc


//--------------------- .text.triton_poi_fused_convolution_22 --------------------------
	.section	.text.triton_poi_fused_convolution_22,"ax",@progbits
	.align	128
        .global         triton_poi_fused_convolution_22
        .type           triton_poi_fused_convolution_22,@function
        .size           triton_poi_fused_convolution_22,(.L_x_1 - triton_poi_fused_convolution_22)
        .other          triton_poi_fused_convolution_22,@"STO_CUDA_ENTRY STV_DEFAULT"
triton_poi_fused_convolution_22:
.text.triton_poi_fused_convolution_22:
[----:B------:R-:W-:Y:S01]  /*0000*/  LDC R1, c[0x0][0x28] ;  /* 0x00000a00ff017b82 */ /* 0x000fe20000000800 */
[----:B------:R-:W1:Y:S07]  /*0010*/  S2R R0, SR_TID.X ;  /* 0x0000000000007919 */ /* 0x000e6e0000002100 */
[----:B------:R-:W2:Y:S01]  /*0020*/  LDC.64 R4, c[0x0][0x218] ;  /* 0x00008600ff047b82 */ /* 0x000ea20000000a00 */
[----:B------:R-:W-:Y:S01]  /*0030*/  ULDC.64 UR4, c[0x0][0x208] ;  /* 0x0000820000047ab9 */ /* 0x000fe20000000a00 */
[----:B------:R-:W3:Y:S06]  /*0040*/  S2R R7, SR_CTAID.X ;  /* 0x0000000000077919 */ /* 0x000eec0000002500 */
[----:B------:R-:W4:Y:S01]  /*0050*/  LDC.64 R2, c[0x0][0x210] ;  /* 0x00008400ff027b82 */ /* 0x000f220000000a00 */
[----:B-1----:R-:W-:-:S04]  /*0060*/  SHF.L.U32 R0, R0, 0x2, RZ ;  /* 0x0000000200007819 */ /* 0x002fc800000006ff */
[----:B------:R-:W-:Y:S02]  /*0070*/  LOP3.LUT R0, R0, 0x1fc, RZ, 0xc0, !PT ;  /* 0x000001fc00007812 */ /* 0x000fe400078ec0ff */
[----:B---3--:R-:W-:Y:S02]  /*0080*/  SHF.R.S32.HI R6, RZ, 0x15, R7 ;  /* 0x00000015ff067819 */ /* 0x008fe40000011407 */
[----:B------:R-:W-:Y:S02]  /*0090*/  LEA R7, R7, R0, 0xa ;  /* 0x0000000007077211 */ /* 0x000fe400078e50ff */
[----:B------:R-:W-:-:S03]  /*00a0*/  SGXT R0, R6, 0x1 ;  /* 0x000000010600781a */ /* 0x000fc60000000200 */
[----:B----4-:R-:W-:Y:S01]  /*00b0*/  IMAD.WIDE R2, R7, 0x4, R2 ;  /* 0x0000000407027825 */ /* 0x010fe200078e0202 */
[----:B------:R-:W-:-:S04]  /*00c0*/  LEA.HI R0, R0, R7, RZ, 0x9 ;  /* 0x0000000700007211 */ /* 0x000fc800078f48ff */
[----:B------:R-:W-:Y:S01]  /*00d0*/  LOP3.LUT R0, R0, 0xfffffe00, RZ, 0xc0, !PT ;  /* 0xfffffe0000007812 */ /* 0x000fe200078ec0ff */
[----:B------:R-:W3:Y:S03]  /*00e0*/  LDG.E.128 R12, desc[UR4][R2.64+0x800] ;  /* 0x00080004020c7981 */ /* 0x000ee6000c1e1d00 */
[----:B------:R-:W-:-:S05]  /*00f0*/  IADD3 R9, R7, -R0, RZ ;  /* 0x8000000007097210 */ /* 0x000fca0007ffe0ff */
[----:B--2---:R-:W-:Y:S02]  /*0100*/  IMAD.WIDE R4, R9, 0x4, R4 ;  /* 0x0000000409047825 */ /* 0x004fe400078e0204 */
[----:B------:R-:W2:Y:S04]  /*0110*/  LDG.E.128 R8, desc[UR4][R2.64] ;  /* 0x0000000402087981 */ /* 0x000ea8000c1e1d00 */
[----:B------:R-:W2:Y:S02]  /*0120*/  LDG.E.EL.128 R4, desc[UR4][R4.64] ;  /* 0x0000000404047981 */ /* 0x000ea4000c2e1d00 */
[--C-:B--2---:R-:W-:Y:S01]  /*0130*/  FADD R8, R8, R4.reuse ;  /* 0x0000000408087221 */ /* 0x104fe20000000000 */
[----:B---3--:R-:W-:Y:S01]  /*0140*/  FADD R12, R12, R4 ;  /* 0x000000040c0c7221 */ /* 0x008fe20000000000 */
[--C-:B------:R-:W-:Y:S01]  /*0150*/  FADD R9, R9, R5.reuse ;  /* 0x0000000509097221 */ /* 0x100fe20000000000 */
[----:B------:R-:W-:Y:S01]  /*0160*/  FADD R13, R13, R5 ;  /* 0x000000050d0d7221 */ /* 0x000fe20000000000 */
[--C-:B------:R-:W-:Y:S01]  /*0170*/  FADD R10, R10, R6.reuse ;  /* 0x000000060a0a7221 */ /* 0x100fe20000000000 */
[----:B------:R-:W-:Y:S01]  /*0180*/  FADD R14, R14, R6 ;  /* 0x000000060e0e7221 */ /* 0x000fe20000000000 */
[--C-:B------:R-:W-:Y:S01]  /*0190*/  FADD R11, R11, R7.reuse ;  /* 0x000000070b0b7221 */ /* 0x100fe20000000000 */
[----:B------:R-:W-:-:S04]  /*01a0*/  FADD R15, R15, R7 ;  /* 0x000000070f0f7221 */ /* 0x000fc80000000000 */
[----:B------:R-:W-:Y:S04]  /*01b0*/  STG.E.128 desc[UR4][R2.64], R8 ;  /* 0x0000000802007986 */ /* 0x000fe8000c101d04 */
[----:B------:R-:W-:Y:S01]  /*01c0*/  STG.E.128 desc[UR4][R2.64+0x800], R12 ;  /* 0x0008000c02007986 */ /* 0x000fe2000c101d04 */
[----:B------:R-:W-:Y:S05]  /*01d0*/  EXIT ;  /* 0x000000000000794d */ /* 0x000fea0003800000 */
.L_x_0:
[----:B------:R-:W-:-:S00]  /*01e0*/  BRA `(.L_x_0) ;  /* 0xfffffffc00fc7947 */ /* 0x000fc0000383ffff */
[----:B------:R-:W-:-:S00]  /*01f0*/  NOP ;  /* 0x0000000000007918 */ /* 0x000fc00000000000 */
        /* <DEDUP_REMOVED lines=8> */
.L_x_1:


//--------------------- .nv.constant0.triton_poi_fused_convolution_22 --------------------------
	.section	.nv.constant0.triton_poi_fused_convolution_22,"a",@progbits
	.sectionflags	@""
	.align	4
.nv.constant0.triton_poi_fused_convolution_22:
	.zero		548
